	.headerflags	@"EF_CUDA_TEXMODE_UNIFIED EF_CUDA_64BIT_ADDRESS EF_CUDA_ACCELERATORS EF_CUDA_SM90 EF_CUDA_VIRTUAL_SM(EF_CUDA_SM90)"
	.elftype	@"ET_EXEC"


//--------------------- .nv.info                  --------------------------
	.section	.nv.info,"",@"SHT_CUDA_INFO"
	.align	4


	//----- nvinfo : EIATTR_REGCOUNT
	.align		4
        /*0000*/ 	.byte	0x04, 0x2f
        /*0002*/ 	.short	(.L_3 - .L_2)
	.align		4
.L_2:
        /*0004*/ 	.word	index@(triton_poi_fused__native_batch_norm_legit_no_training_add_rrelu_with_noise_functional_29)
        /*0008*/ 	.word	0x00000013


	//----- nvinfo : EIATTR_MIN_STACK_SIZE
	.align		4
.L_3:
        /*000c*/ 	.byte	0x04, 0x12
        /*000e*/ 	.short	(.L_5 - .L_4)
	.align		4
.L_4:
        /*0010*/ 	.word	index@(triton_poi_fused__native_batch_norm_legit_no_training_add_rrelu_with_noise_functional_29)
        /*0014*/ 	.word	0x00000000


	//----- nvinfo : EIATTR_FRAME_SIZE
	.align		4
.L_5:
        /*0018*/ 	.byte	0x04, 0x11
        /*001a*/ 	.short	(.L_7 - .L_6)
	.align		4
.L_6:
        /*001c*/ 	.word	index@(triton_poi_fused__native_batch_norm_legit_no_training_add_rrelu_with_noise_functional_29)
        /*0020*/ 	.word	0x00000000


	//----- nvinfo : EIATTR_MIN_STACK_SIZE
	.align		4
.L_7:
        /*0024*/ 	.byte	0x04, 0x12
        /*0026*/ 	.short	(.L_9 - .L_8)
	.align		4
.L_8:
        /*0028*/ 	.word	index@(triton_poi_fused__native_batch_norm_legit_no_training_add_rrelu_with_noise_functional_29)
        /*002c*/ 	.word	0x00000000
.L_9:


//--------------------- .nv.info.triton_poi_fused__native_batch_norm_legit_no_training_add_rrelu_with_noise_functional_29 --------------------------
	.section	.nv.info.triton_poi_fused__native_batch_norm_legit_no_training_add_rrelu_with_noise_functional_29,"",@"SHT_CUDA_INFO"
	.sectionflags	@""
	.align	4


	//----- nvinfo : EIATTR_CUDA_API_VERSION
	.align		4
        /*0000*/ 	.byte	0x04, 0x37
        /*0002*/ 	.short	(.L_11 - .L_10)
.L_10:
        /*0004*/ 	.word	0x0000007c


	//----- nvinfo : EIATTR_KPARAM_INFO
	.align		4
.L_11:
        /*0008*/ 	.byte	0x04, 0x17
        /*000a*/ 	.short	(.L_13 - .L_12)
.L_12:
        /*000c*/ 	.word	0x00000000
        /*0010*/ 	.short	0x0008
        /*0012*/ 	.short	0x0040
        /*0014*/ 	.byte	0x00, 0xf0, 0x11, 0x00


	//----- nvinfo : EIATTR_KPARAM_INFO
	.align		4
.L_13:
        /*0018*/ 	.byte	0x04, 0x17
        /*001a*/ 	.short	(.L_15 - .L_14)
.L_14:
        /*001c*/ 	.word	0x00000000
        /*0020*/ 	.short	0x0007
        /*0022*/ 	.short	0x0038
        /*0024*/ 	.byte	0x00, 0xf4, 0x21, 0x00


	//----- nvinfo : EIATTR_KPARAM_INFO
	.align		4
.L_15:
        /*0028*/ 	.byte	0x04, 0x17
        /*002a*/ 	.short	(.L_17 - .L_16)
.L_16:
        /*002c*/ 	.word	0x00000000
        /*0030*/ 	.short	0x0006
        /*0032*/ 	.short	0x0030
        /*0034*/ 	.byte	0x00, 0xf4, 0x21, 0x00


	//----- nvinfo : EIATTR_KPARAM_INFO
	.align		4
.L_17:
        /*0038*/ 	.byte	0x04, 0x17
        /*003a*/ 	.short	(.L_19 - .L_18)
.L_18:
        /*003c*/ 	.word	0x00000000
        /*0040*/ 	.short	0x0005
        /*0042*/ 	.short	0x0028
        /*0044*/ 	.byte	0x00, 0xf4, 0x21, 0x00


	//----- nvinfo : EIATTR_KPARAM_INFO
	.align		4
.L_19:
        /*0048*/ 	.byte	0x04, 0x17
        /*004a*/ 	.short	(.L_21 - .L_20)
.L_20:
        /*004c*/ 	.word	0x00000000
        /*0050*/ 	.short	0x0004
        /*0052*/ 	.short	0x0020
        /*0054*/ 	.byte	0x00, 0xf4, 0x21, 0x00


	//----- nvinfo : EIATTR_KPARAM_INFO
	.align		4
.L_21:
        /*0058*/ 	.byte	0x04, 0x17
        /*005a*/ 	.short	(.L_23 - .L_22)
.L_22:
        /*005c*/ 	.word	0x00000000
        /*0060*/ 	.short	0x0003
        /*0062*/ 	.short	0x0018
        /*0064*/ 	.byte	0x00, 0xf4, 0x21, 0x00


	//----- nvinfo : EIATTR_KPARAM_INFO
	.align		4
.L_23:
        /*0068*/ 	.byte	0x04, 0x17
        /*006a*/ 	.short	(.L_25 - .L_24)
.L_24:
        /*006c*/ 	.word	0x00000000
        /*0070*/ 	.short	0x0002
        /*0072*/ 	.short	0x0010
        /*0074*/ 	.byte	0x00, 0xf4, 0x21, 0x00


	//----- nvinfo : EIATTR_KPARAM_INFO
	.align		4
.L_25:
        /*0078*/ 	.byte	0x04, 0x17
        /*007a*/ 	.short	(.L_27 - .L_26)
.L_26:
        /*007c*/ 	.word	0x00000000
        /*0080*/ 	.short	0x0001
        /*0082*/ 	.short	0x0008
        /*0084*/ 	.byte	0x00, 0xf4, 0x21, 0x00


	//----- nvinfo : EIATTR_KPARAM_INFO
	.align		4
.L_27:
        /*0088*/ 	.byte	0x04, 0x17
        /*008a*/ 	.short	(.L_29 - .L_28)
.L_28:
        /*008c*/ 	.word	0x00000000
        /*0090*/ 	.short	0x0000
        /*0092*/ 	.short	0x0000
        /*0094*/ 	.byte	0x00, 0xf4, 0x21, 0x00


	//----- nvinfo : EIATTR_SPARSE_MMA_MASK
	.align		4
.L_29:
        /*0098*/ 	.byte	0x03, 0x50
        /*009a*/ 	.short	0x0000


	//----- nvinfo : EIATTR_MAXREG_COUNT
	.align		4
        /*009c*/ 	.byte	0x03, 0x1b
        /*009e*/ 	.short	0x00ff


	//----- nvinfo : EIATTR_EXIT_INSTR_OFFSETS
	.align		4
        /*00a0*/ 	.byte	0x04, 0x1c
        /*00a2*/ 	.short	(.L_31 - .L_30)


	//   ....[0]....
.L_30:
        /*00a4*/ 	.word	0x00000490


	//----- nvinfo : EIATTR_REQNTID
	.align		4
.L_31:
        /*00a8*/ 	.byte	0x04, 0x10
        /*00aa*/ 	.short	(.L_33 - .L_32)
.L_32:
        /*00ac*/ 	.word	0x00000080
        /*00b0*/ 	.word	0x00000001
        /*00b4*/ 	.word	0x00000001


	//----- nvinfo : EIATTR_CBANK_PARAM_SIZE
	.align		4
.L_33:
        /*00b8*/ 	.byte	0x03, 0x19
        /*00ba*/ 	.short	0x0044


	//----- nvinfo : EIATTR_PARAM_CBANK
	.align		4
        /*00bc*/ 	.byte	0x04, 0x0a
        /*00be*/ 	.short	(.L_35 - .L_34)
	.align		4
.L_34:
        /*00c0*/ 	.word	index@(.nv.constant0.triton_poi_fused__native_batch_norm_legit_no_training_add_rrelu_with_noise_functional_29)
        /*00c4*/ 	.short	0x0210
        /*00c6*/ 	.short	0x0044


	//----- nvinfo : EIATTR_SW_WAR
	.align		4
.L_35:
        /*00c8*/ 	.byte	0x04, 0x36
        /*00ca*/ 	.short	(.L_37 - .L_36)
.L_36:
        /*00cc*/ 	.word	0x00000008
.L_37:


//--------------------- .nv.callgraph             --------------------------
	.section	.nv.callgraph,"",@"SHT_CUDA_CALLGRAPH"
	.align	4
	.sectionentsize	8
	.align		4
        /*0000*/ 	.word	0x00000000
	.align		4
        /*0004*/ 	.word	0xffffffff
	.align		4
        /*0008*/ 	.word	0x00000000
	.align		4
        /*000c*/ 	.word	0xfffffffe
	.align		4
        /*0010*/ 	.word	0x00000000
	.align		4
        /*0014*/ 	.word	0xfffffffd
	.align		4
        /*0018*/ 	.word	0x00000000
	.align		4
        /*001c*/ 	.word	0xfffffffc


//--------------------- .nv.constant4             --------------------------
	.section	.nv.constant4,"a",@progbits
	.align	8
	.align		8
.nv.constant4:
        /*0000*/ 	.dword	_$_str
	.align		8
        /*0008*/ 	.dword	_$_str_$_2


//--------------------- .text.triton_poi_fused__native_batch_norm_legit_no_training_add_rrelu_with_noise_functional_29 --------------------------
	.section	.text.triton_poi_fused__native_batch_norm_legit_no_training_add_rrelu_with_noise_functional_29,"ax",@progbits
	.align	128
        .global         triton_poi_fused__native_batch_norm_legit_no_training_add_rrelu_with_noise_functional_29
        .type           triton_poi_fused__native_batch_norm_legit_no_training_add_rrelu_with_noise_functional_29,@function
        .size           triton_poi_fused__native_batch_norm_legit_no_training_add_rrelu_with_noise_functional_29,(.L_x_1 - triton_poi_fused__native_batch_norm_legit_no_training_add_rrelu_with_noise_functional_29)
        .other          triton_poi_fused__native_batch_norm_legit_no_training_add_rrelu_with_noise_functional_29,@"STO_CUDA_ENTRY STV_DEFAULT"
triton_poi_fused__native_batch_norm_legit_no_training_add_rrelu_with_noise_functional_29:
.text.triton_poi_fused__native_batch_norm_legit_no_training_add_rrelu_with_noise_functional_29:
[----:B------:R-:W-:Y:S01]  /*0000*/  LDC R1, c[0x0][0x28] ;  /* 0x00000a00ff017b82 */ /* 0x000fe20000000800 */
[----:B------:R-:W1:Y:S07]  /*0010*/  S2R R0, SR_TID.X ;  /* 0x0000000000007919 */ /* 0x000e6e0000002100 */
[----:B------:R-:W2:Y:S01]  /*0020*/  LDC.64 R2, c[0x0][0x228] ;  /* 0x00008a00ff027b82 */ /* 0x000ea20000000a00 */
[----:B------:R-:W-:Y:S01]  /*0030*/  ULDC.64 UR4, c[0x0][0x208] ;  /* 0x0000820000047ab9 */ /* 0x000fe20000000a00 */
[----:B------:R-:W3:Y:S06]  /*0040*/  S2R R7, SR_CTAID.X ;  /* 0x0000000000077919 */ /* 0x000eec0000002500 */
[----:B------:R-:W4:Y:S08]  /*0050*/  LDC.64 R8, c[0x0][0x230] ;  /* 0x00008c00ff087b82 */ /* 0x000f300000000a00 */
[----:B------:R-:W5:Y:S08]  /*0060*/  LDC.64 R12, c[0x0][0x238] ;  /* 0x00008e00ff0c7b82 */ /* 0x000f700000000a00 */
[----:B------:R-:W4:Y:S01]  /*0070*/  LDC.64 R10, c[0x0][0x240] ;  /* 0x00009000ff0a7b82 */ /* 0x000f220000000a00 */
[----:B------:R-:W-:Y:S01]  /*0080*/  HFMA2.MMA R16, -RZ, RZ, 1.625, 0 ;  /* 0x3e800000ff107435 */ /* 0x000fe200000001ff */
[----:B------:R-:W-:Y:S01]  /*0090*/  ULDC.64 UR6, c[0x0][0x248] ;  /* 0x0000920000067ab9 */ /* 0x000fe20000000a00 */
[----:B-1----:R-:W-:-:S02]  /*00a0*/  SHF.L.U32 R0, R0, 0x1, RZ ;  /* 0x0000000100007819 */ /* 0x002fc400000006ff */
[----:B---3--:R-:W-:Y:S02]  /*00b0*/  SHF.R.S32.HI R5, RZ, 0x17, R7 ;  /* 0x00000017ff057819 */ /* 0x008fe40000011407 */
[----:B------:R-:W-:Y:S02]  /*00c0*/  LOP3.LUT R0, R0, 0xfe, RZ, 0xc0, !PT ;  /* 0x000000fe00007812 */ /* 0x000fe400078ec0ff */
[----:B------:R-:W-:Y:S02]  /*00d0*/  SGXT R5, R5, 0x1 ;  /* 0x000000010505781a */ /* 0x000fe40000000200 */
[----:B------:R-:W-:Y:S02]  /*00e0*/  LEA R0, R7, R0, 0x8 ;  /* 0x0000000007007211 */ /* 0x000fe400078e40ff */
[----:B------:R-:W1:Y:S02]  /*00f0*/  LDC.64 R6, c[0x0][0x220] ;  /* 0x00008800ff067b82 */ /* 0x000e640000000a00 */
[----:B------:R-:W-:-:S04]  /*0100*/  LEA.HI R5, R5, R0, RZ, 0x4 ;  /* 0x0000000005057211 */ /* 0x000fc800078f20ff */
[----:B------:R-:W-:-:S04]  /*0110*/  LOP3.LUT R5, R5, 0xfffffff0, RZ, 0xc0, !PT ;  /* 0xfffffff005057812 */ /* 0x000fc800078ec0ff */
[----:B------:R-:W-:Y:S02]  /*0120*/  IADD3 R15, R0, -R5, RZ ;  /* 0x80000005000f7210 */ /* 0x000fe40007ffe0ff */
[----:B------:R-:W3:Y:S03]  /*0130*/  LDC.64 R4, c[0x0][0x218] ;  /* 0x00008600ff047b82 */ /* 0x000ee60000000a00 */
[----:B--2---:R-:W-:-:S06]  /*0140*/  IMAD.WIDE R2, R15, 0x4, R2 ;  /* 0x000000040f027825 */ /* 0x004fcc00078e0202 */
[----:B------:R-:W2:Y:S01]  /*0150*/  LDG.E.EL.64 R2, desc[UR4][R2.64] ;  /* 0x0000000402027981 */ /* 0x000ea2000c2e1b00 */
[----:B-1----:R-:W-:-:S06]  /*0160*/  IMAD.WIDE R6, R15, 0x4, R6 ;  /* 0x000000040f067825 */ /* 0x002fcc00078e0206 */
[----:B------:R-:W2:Y:S01]  /*0170*/  LDG.E.EL.64 R6, desc[UR4][R6.64] ;  /* 0x0000000406067981 */ /* 0x000ea2000c2e1b00 */
[----:B---3--:R-:W-:-:S06]  /*0180*/  IMAD.WIDE R4, R0, 0x4, R4 ;  /* 0x0000000400047825 */ /* 0x008fcc00078e0204 */
[----:B------:R-:W3:Y:S01]  /*0190*/  LDG.E.64 R4, desc[UR4][R4.64] ;  /* 0x0000000404047981 */ /* 0x000ee2000c1e1b00 */
[----:B----4-:R-:W-:-:S04]  /*01a0*/  IMAD.WIDE R8, R15, 0x4, R8 ;  /* 0x000000040f087825 */ /* 0x010fc800078e0208 */
[----:B-----5:R-:W-:Y:S02]  /*01b0*/  IMAD.WIDE R12, R15, 0x4, R12 ;  /* 0x000000040f0c7825 */ /* 0x020fe400078e020c */
[----:B------:R-:W4:Y:S02]  /*01c0*/  LDG.E.EL.64 R8, desc[UR4][R8.64] ;  /* 0x0000000408087981 */ /* 0x000f24000c2e1b00 */
[----:B0-----:R-:W-:Y:S02]  /*01d0*/  IMAD.WIDE R10, R0, 0x4, R10 ;  /* 0x00000004000a7825 */ /* 0x001fe400078e020a */
[----:B------:R-:W4:Y:S04]  /*01e0*/  LDG.E.EL.64 R12, desc[UR4][R12.64] ;  /* 0x000000040c0c7981 */ /* 0x000f28000c2e1b00 */
[----:B------:R-:W5:Y:S01]  /*01f0*/  LDG.E.64 R10, desc[UR4][R10.64] ;  /* 0x000000040a0a7981 */ /* 0x000f62000c1e1b00 */
[----:B--2---:R-:W-:Y:S01]  /*0200*/  FADD R2, R2, 9.9999997473787516356e-06 ;  /* 0x3727c5ac02027421 */ /* 0x004fe20000000000 */
[----:B------:R-:W-:-:S03]  /*0210*/  FADD R3, R3, 9.9999997473787516356e-06 ;  /* 0x3727c5ac03037421 */ /* 0x000fc60000000000 */
[----:B------:R-:W0:Y:S08]  /*0220*/  MUFU.SQRT R14, R2 ;  /* 0x00000002000e7308 */ /* 0x000e300000002000 */
[----:B------:R-:W1:Y:S01]  /*0230*/  MUFU.SQRT R15, R3 ;  /* 0x00000003000f7308 */ /* 0x000e620000002000 */
[C---:B0-----:R-:W-:Y:S02]  /*0240*/  FSETP.GT.AND P0, PT, R14.reuse, 8.50705917302346158658e+37, PT ;  /* 0x7e8000000e00780b */ /* 0x041fe40003f04000 */
[----:B------:R-:W-:-:S02]  /*0250*/  FSETP.GEU.AND P2, PT, R14, 1.175494350822287508e-38, PT ;  /* 0x008000000e00780b */ /* 0x000fc40003f4e000 */
[C---:B-1----:R-:W-:Y:S02]  /*0260*/  FSETP.GT.AND P1, PT, R15.reuse, 8.50705917302346158658e+37, PT ;  /* 0x7e8000000f00780b */ /* 0x042fe40003f24000 */
[----:B------:R-:W-:-:S07]  /*0270*/  FSETP.GEU.AND P3, PT, R15, 1.175494350822287508e-38, PT ;  /* 0x008000000f00780b */ /* 0x000fce0003f6e000 */
[----:B------:R-:W-:-:S04]  /*0280*/  @P0 FMUL R14, R14, 0.25 ;  /* 0x3e8000000e0e0820 */ /* 0x000fc80000400000 */
[----:B------:R-:W-:Y:S01]  /*0290*/  @!P2 FMUL R14, R14, 16777216 ;  /* 0x4b8000000e0ea820 */ /* 0x000fe20000400000 */
[----:B------:R-:W-:-:S04]  /*02a0*/  @P1 FMUL R15, R15, 0.25 ;  /* 0x3e8000000f0f1820 */ /* 0x000fc80000400000 */
[----:B------:R-:W-:Y:S01]  /*02b0*/  @!P3 FMUL R15, R15, 16777216 ;  /* 0x4b8000000f0fb820 */ /* 0x000fe20000400000 */
[----:B------:R-:W0:Y:S01]  /*02c0*/  MUFU.RCP R14, R14 ;  /* 0x0000000e000e7308 */ /* 0x000e220000001000 */
[----:B------:R-:W-:-:S07]  /*02d0*/  FSEL R3, R16, 1, P0 ;  /* 0x3f80000010037808 */ /* 0x000fce0000000000 */
[----:B------:R-:W1:Y:S01]  /*02e0*/  MUFU.RCP R15, R15 ;  /* 0x0000000f000f7308 */ /* 0x000e620000001000 */
[----:B------:R-:W-:Y:S01]  /*02f0*/  FSEL R16, R16, 1, P1 ;  /* 0x3f80000010107808 */ /* 0x000fe20000800000 */
[----:B------:R-:W-:Y:S01]  /*0300*/  @!P2 FMUL R3, R3, 16777216 ;  /* 0x4b8000000303a820 */ /* 0x000fe20000400000 */
[----:B---3--:R-:W-:-:S03]  /*0310*/  FADD R5, R5, -R7 ;  /* 0x8000000705057221 */ /* 0x008fc60000000000 */
[----:B------:R-:W-:Y:S01]  /*0320*/  @!P3 FMUL R16, R16, 16777216 ;  /* 0x4b8000001010b820 */ /* 0x000fe20000400000 */
[----:B------:R-:W-:Y:S01]  /*0330*/  FADD R7, R4, -R6 ;  /* 0x8000000604077221 */ /* 0x000fe20000000000 */
[----:B0-----:R-:W-:Y:S02]  /*0340*/  FMUL R4, R14, R3 ;  /* 0x000000030e047220 */ /* 0x001fe40000400000 */
[----:B------:R-:W0:Y:S01]  /*0350*/  LDC.64 R2, c[0x0][0x210] ;  /* 0x00008400ff027b82 */ /* 0x000e220000000a00 */
[----:B-1----:R-:W-:Y:S01]  /*0360*/  FMUL R16, R15, R16 ;  /* 0x000000100f107220 */ /* 0x002fe20000400000 */
[----:B------:R-:W-:-:S03]  /*0370*/  FMUL R7, R4, R7 ;  /* 0x0000000704077220 */ /* 0x000fc60000400000 */
[----:B------:R-:W-:Y:S01]  /*0380*/  FMUL R16, R16, R5 ;  /* 0x0000000510107220 */ /* 0x000fe20000400000 */
[----:B----4-:R-:W-:-:S03]  /*0390*/  FFMA R7, R8, R7, R12 ;  /* 0x0000000708077223 */ /* 0x010fc6000000000c */
[----:B------:R-:W-:Y:S02]  /*03a0*/  FFMA R16, R9, R16, R13 ;  /* 0x0000001009107223 */ /* 0x000fe4000000000d */
[----:B-----5:R-:W-:-:S03]  /*03b0*/  FSETP.GT.AND P1, PT, R7, -R10, PT ;  /* 0x8000000a0700720b */ /* 0x020fc60003f24000 */
[----:B------:R-:W-:Y:S02]  /*03c0*/  FSETP.GT.AND P0, PT, R16, -R11, PT ;  /* 0x8000000b1000720b */ /* 0x000fe40003f04000 */
[----:B------:R-:W-:Y:S02]  /*03d0*/  SEL R5, RZ, 0x1, !P1 ;  /* 0x00000001ff057807 */ /* 0x000fe40004800000 */
[----:B------:R-:W-:Y:S01]  /*03e0*/  SEL R6, RZ, 0x100, !P0 ;  /* 0x00000100ff067807 */ /* 0x000fe20004000000 */
[----:B------:R-:W-:Y:S01]  /*03f0*/  FADD R10, R10, R7 ;  /* 0x000000070a0a7221 */ /* 0x000fe20000000000 */
[----:B------:R-:W-:Y:S01]  /*0400*/  IADD3 R4, P2, R0, UR6, RZ ;  /* 0x0000000600047c10 */ /* 0x000fe2000ff5e0ff */
[----:B------:R-:W-:Y:S01]  /*0410*/  FADD R11, R11, R16 ;  /* 0x000000100b0b7221 */ /* 0x000fe20000000000 */
[----:B------:R-:W-:Y:S01]  /*0420*/  IADD3 R7, R5, R6, RZ ;  /* 0x0000000605077210 */ /* 0x000fe20007ffe0ff */
[C---:B0-----:R-:W-:Y:S01]  /*0430*/  IMAD.WIDE R2, R0.reuse, 0x4, R2 ;  /* 0x0000000400027825 */ /* 0x041fe200078e0202 */
[----:B------:R-:W-:-:S03]  /*0440*/  LEA.HI.X.SX32 R5, R0, UR7, 0x1, P2 ;  /* 0x0000000700057c11 */ /* 0x000fc600090f0eff */
[----:B------:R-:W-:Y:S01]  /*0450*/  @!P1 FMUL R10, R10, 0.22916667163372039795 ;  /* 0x3e6aaaab0a0a9820 */ /* 0x000fe20000400000 */
[----:B------:R-:W-:Y:S01]  /*0460*/  @!P0 FMUL R11, R11, 0.22916667163372039795 ;  /* 0x3e6aaaab0b0b8820 */ /* 0x000fe20000400000 */
[----:B------:R-:W-:Y:S04]  /*0470*/  STG.E.U16 desc[UR4][R4.64], R7 ;  /* 0x0000000704007986 */ /* 0x000fe8000c101504 */
[----:B------:R-:W-:Y:S01]  /*0480*/  STG.E.64 desc[UR4][R2.64], R10 ;  /* 0x0000000a02007986 */ /* 0x000fe2000c101b04 */
[----:B------:R-:W-:Y:S05]  /*0490*/  EXIT ;  /* 0x000000000000794d */ /* 0x000fea0003800000 */
.L_x_0:
[----:B------:R-:W-:-:S00]  /*04a0*/  BRA `(.L_x_0) ;  /* 0xfffffffc00fc7947 */ /* 0x000fc0000383ffff */
[----:B------:R-:W-:-:S00]  /*04b0*/  NOP ;  /* 0x0000000000007918 */ /* 0x000fc00000000000 */
        /* <DEDUP_REMOVED lines=12> */
.L_x_1:


//--------------------- .nv.global.init           --------------------------
	.section	.nv.global.init,"aw",@progbits
.nv.global.init:
	.type		_$_str,@object
	.size		_$_str,(_$_str_$_2 - _$_str)
_$_str:
        /*0000*/ 	.byte	0x5f, 0x5f, 0x43, 0x55, 0x44, 0x41, 0x5f, 0x46, 0x54, 0x5a, 0x00
	.type		_$_str_$_2,@object
	.size		_$_str_$_2,(.L_1 - _$_str_$_2)
_$_str_$_2:
        /*000b*/ 	.byte	0x5f, 0x5f, 0x43, 0x55, 0x44, 0x41, 0x5f, 0x50, 0x52, 0x45, 0x43, 0x5f, 0x53, 0x51, 0x52, 0x54
        /*001b*/ 	.byte	0x00
.L_1:


//--------------------- .nv.constant0.triton_poi_fused__native_batch_norm_legit_no_training_add_rrelu_with_noise_functional_29 --------------------------
	.section	.nv.constant0.triton_poi_fused__native_batch_norm_legit_no_training_add_rrelu_with_noise_functional_29,"a",@progbits
	.sectionflags	@""
	.align	4
.nv.constant0.triton_poi_fused__native_batch_norm_legit_no_training_add_rrelu_with_noise_functional_29:
	.zero		596
